//
// Generated by NVIDIA NVVM Compiler
//
// Compiler Build ID: CL-36424714
// Cuda compilation tools, release 13.0, V13.0.88
// Based on NVVM 20.0.0
//

.version 9.0
.target sm_100
.address_size 64

	// .globl	_Z12traverse_oneiPiS_S_i
.extern .func  (.param .b32 func_retval0) vprintf
(
	.param .b64 vprintf_param_0,
	.param .b64 vprintf_param_1
)
;
.global .align 1 .b8 $str[18] = {100, 101, 118, 95, 99, 115, 114, 91, 37, 100, 93, 32, 61, 32, 37, 100, 10};

.visible .entry _Z12traverse_oneiPiS_S_i(
	.param .u32 _Z12traverse_oneiPiS_S_i_param_0,
	.param .u64 .ptr .align 1 _Z12traverse_oneiPiS_S_i_param_1,
	.param .u64 .ptr .align 1 _Z12traverse_oneiPiS_S_i_param_2,
	.param .u64 .ptr .align 1 _Z12traverse_oneiPiS_S_i_param_3,
	.param .u32 _Z12traverse_oneiPiS_S_i_param_4
)
{
	.local .align 8 .b8 	__local_depot0[8];
	.reg .b64 	%SP;
	.reg .b64 	%SPL;
	.reg .pred 	%p<5>;
	.reg .b32 	%r<23>;
	.reg .b64 	%rd<22>;

	mov.u64 	%SPL, __local_depot0;
	cvta.local.u64 	%SP, %SPL;
	ld.param.u32 	%r11, [_Z12traverse_oneiPiS_S_i_param_0];
	ld.param.u64 	%rd8, [_Z12traverse_oneiPiS_S_i_param_1];
	ld.param.u64 	%rd6, [_Z12traverse_oneiPiS_S_i_param_2];
	ld.param.u64 	%rd7, [_Z12traverse_oneiPiS_S_i_param_3];
	cvta.to.global.u64 	%rd1, %rd8;
	mov.u32 	%r12, %tid.x;
	mov.u32 	%r13, %ctaid.x;
	mov.u32 	%r14, %ntid.x;
	mad.lo.s32 	%r1, %r13, %r14, %r12;
	mul.wide.s32 	%rd9, %r1, 4;
	add.s64 	%rd10, %rd1, %rd9;
	ld.global.u32 	%r15, [%rd10];
	setp.ne.s32 	%p1, %r15, %r11;
	@%p1 bra 	$L__BB0_6;
	cvta.to.global.u64 	%rd11, %rd6;
	add.s64 	%rd2, %rd11, %rd9;
	ld.global.u32 	%r21, [%rd2];
	ld.global.u32 	%r22, [%rd2+4];
	setp.ge.s32 	%p2, %r21, %r22;
	@%p2 bra 	$L__BB0_6;
	add.s32 	%r4, %r11, 1;
	add.u64 	%rd13, %SP, 0;
	add.u64 	%rd3, %SPL, 0;
	cvta.to.global.u64 	%rd4, %rd7;
	mov.u64 	%rd17, $str;
$L__BB0_3:
	mul.wide.s32 	%rd14, %r21, 4;
	add.s64 	%rd5, %rd4, %rd14;
	ld.global.u32 	%r7, [%rd5];
	mul.wide.s32 	%rd15, %r7, 4;
	add.s64 	%rd16, %rd1, %rd15;
	ld.global.u32 	%r16, [%rd16];
	setp.le.s32 	%p3, %r16, %r4;
	@%p3 bra 	$L__BB0_5;
	st.local.v2.u32 	[%rd3], {%r21, %r7};
	cvta.global.u64 	%rd18, %rd17;
	{ // callseq 0, 0
	.param .b64 param0;
	st.param.b64 	[param0], %rd18;
	.param .b64 param1;
	st.param.b64 	[param1], %rd13;
	.param .b32 retval0;
	call.uni (retval0), 
	vprintf, 
	(
	param0, 
	param1
	);
	ld.param.b32 	%r17, [retval0];
	} // callseq 0
	ld.global.u32 	%r19, [%rd5];
	mul.wide.s32 	%rd20, %r19, 4;
	add.s64 	%rd21, %rd1, %rd20;
	st.global.u32 	[%rd21], %r4;
	ld.global.u32 	%r22, [%rd2+4];
$L__BB0_5:
	add.s32 	%r21, %r21, 1;
	setp.lt.s32 	%p4, %r21, %r22;
	@%p4 bra 	$L__BB0_3;
$L__BB0_6:
	ret;

}


// ===== COMPILED SASS (sm_100) =====

	.target	sm_100

	.elftype	@"ET_EXEC"


//--------------------- .note.nv.tkinfo           --------------------------
	.section	.note.nv.tkinfo,"",@"SHT_NOTE"
	.sectionflags	@"SHF_NOTE_NV_TKINFO"
	.tkinfo
        /*0018*/ 	.word	0x00000002
        /*0030*/ 	.string	""
        /*0030*/ 	.string	"ptxas"
        /*0030*/ 	.string	"Cuda compilation tools, release 13.0, V13.0.88"
        /*0030*/ 	.string	"Build cuda_13.0.r13.0/compiler.36424714_0"
        /*0030*/ 	.string	"-arch sm_100 -m 64 "



//--------------------- .note.nv.cuinfo           --------------------------
	.section	.note.nv.cuinfo,"",@"SHT_NOTE"
	.sectionflags	@"SHF_NOTE_NV_CUINFO"
        /*0018*/ 	.short	0x0002
        /*001a*/ 	.short	0x0064
        /*001c*/ 	.short	0x0082
	.zero		2


//--------------------- .nv.info                  --------------------------
	.section	.nv.info,"",@"SHT_CUDA_INFO"
	.align	4


	//----- nvinfo : EIATTR_REGCOUNT
	.align		4
        /*0000*/ 	.byte	0x04, 0x2f
        /*0002*/ 	.short	(.L_2 - .L_1)
	.align		4
.L_1:
        /*0004*/ 	.word	index@(_Z12traverse_oneiPiS_S_i)
        /*0008*/ 	.word	0x0000001b


	//----- nvinfo : EIATTR_FRAME_SIZE
	.align		4
.L_2:
        /*000c*/ 	.byte	0x04, 0x11
        /*000e*/ 	.short	(.L_4 - .L_3)
	.align		4
.L_3:
        /*0010*/ 	.word	index@(_Z12traverse_oneiPiS_S_i)
        /*0014*/ 	.word	0x00000008


	//----- nvinfo : EIATTR_MIN_STACK_SIZE
	.align		4
.L_4:
        /*0018*/ 	.byte	0x04, 0x12
        /*001a*/ 	.short	(.L_6 - .L_5)
	.align		4
.L_5:
        /*001c*/ 	.word	index@(_Z12traverse_oneiPiS_S_i)
        /*0020*/ 	.word	0x00000008
.L_6:


//--------------------- .nv.compat                --------------------------
	.section	.nv.compat,"",@"SHT_CUDA_COMPAT_INFO"
	.align	4
        /*0000*/ 	.byte	0x02, 0x09, 0x00, 0x00, 0x02, 0x02, 0x01, 0x00, 0x02, 0x05, 0x05, 0x00, 0x03, 0x07, 0x01, 0x01
        /*0010*/ 	.byte	0x02, 0x03, 0x00, 0x00, 0x02, 0x06, 0x01, 0x00, 0x04, 0x0b, 0x08, 0x00, 0x09, 0x00, 0x00, 0x00
        /*0020*/ 	.byte	0x00, 0x00, 0x00, 0x00


//--------------------- .nv.info._Z12traverse_oneiPiS_S_i --------------------------
	.section	.nv.info._Z12traverse_oneiPiS_S_i,"",@"SHT_CUDA_INFO"
	.sectionflags	@""
	.align	4


	//----- nvinfo : EIATTR_CUDA_API_VERSION
	.align		4
        /*0000*/ 	.byte	0x04, 0x37
        /*0002*/ 	.short	(.L_8 - .L_7)
.L_7:
        /*0004*/ 	.word	0x00000082


	//----- nvinfo : EIATTR_KPARAM_INFO
	.align		4
.L_8:
        /*0008*/ 	.byte	0x04, 0x17
        /*000a*/ 	.short	(.L_10 - .L_9)
.L_9:
        /*000c*/ 	.word	0x00000000
        /*0010*/ 	.short	0x0004
        /*0012*/ 	.short	0x0020
        /*0014*/ 	.byte	0x00, 0xf0, 0x11, 0x00


	//----- nvinfo : EIATTR_KPARAM_INFO
	.align		4
.L_10:
        /*0018*/ 	.byte	0x04, 0x17
        /*001a*/ 	.short	(.L_12 - .L_11)
.L_11:
        /*001c*/ 	.word	0x00000000
        /*0020*/ 	.short	0x0003
        /*0022*/ 	.short	0x0018
        /*0024*/ 	.byte	0x00, 0xf5, 0x21, 0x00


	//----- nvinfo : EIATTR_KPARAM_INFO
	.align		4
.L_12:
        /*0028*/ 	.byte	0x04, 0x17
        /*002a*/ 	.short	(.L_14 - .L_13)
.L_13:
        /*002c*/ 	.word	0x00000000
        /*0030*/ 	.short	0x0002
        /*0032*/ 	.short	0x0010
        /*0034*/ 	.byte	0x00, 0xf5, 0x21, 0x00


	//----- nvinfo : EIATTR_KPARAM_INFO
	.align		4
.L_14:
        /*0038*/ 	.byte	0x04, 0x17
        /*003a*/ 	.short	(.L_16 - .L_15)
.L_15:
        /*003c*/ 	.word	0x00000000
        /*0040*/ 	.short	0x0001
        /*0042*/ 	.short	0x0008
        /*0044*/ 	.byte	0x00, 0xf5, 0x21, 0x00


	//----- nvinfo : EIATTR_KPARAM_INFO
	.align		4
.L_16:
        /*0048*/ 	.byte	0x04, 0x17
        /*004a*/ 	.short	(.L_18 - .L_17)
.L_17:
        /*004c*/ 	.word	0x00000000
        /*0050*/ 	.short	0x0000
        /*0052*/ 	.short	0x0000
        /*0054*/ 	.byte	0x00, 0xf0, 0x11, 0x00


	//----- nvinfo : EIATTR_SPARSE_MMA_MASK
	.align		4
.L_18:
        /*0058*/ 	.byte	0x03, 0x50
        /*005a*/ 	.short	0x0000


	//----- nvinfo : EIATTR_MAXREG_COUNT
	.align		4
        /*005c*/ 	.byte	0x03, 0x1b
        /*005e*/ 	.short	0x00ff


	//----- nvinfo : EIATTR_EXTERNS
	.align		4
        /*0060*/ 	.byte	0x04, 0x0f
        /*0062*/ 	.short	(.L_20 - .L_19)


	//   ....[0]....
	.align		4
.L_19:
        /*0064*/ 	.word	index@(vprintf)


	//----- nvinfo : EIATTR_MERCURY_ISA_VERSION
	.align		4
.L_20:
        /*0068*/ 	.byte	0x03, 0x5f
        /*006a*/ 	.short	0x0101


	//----- nvinfo : EIATTR_VRC_CTA_INIT_COUNT
	.align		4
        /*006c*/ 	.byte	0x02, 0x4a
	.zero		1
	.zero		1


	//----- nvinfo : EIATTR_SYSCALL_OFFSETS
	.align		4
        /*0070*/ 	.byte	0x04, 0x46
        /*0072*/ 	.short	(.L_22 - .L_21)


	//   ....[0]....
.L_21:
        /*0074*/ 	.word	0x000002b0


	//----- nvinfo : EIATTR_EXIT_INSTR_OFFSETS
	.align		4
.L_22:
        /*0078*/ 	.byte	0x04, 0x1c
        /*007a*/ 	.short	(.L_24 - .L_23)


	//   ....[0]....
.L_23:
        /*007c*/ 	.word	0x00000100


	//   ....[1]....
        /*0080*/ 	.word	0x00000160


	//   ....[2]....
        /*0084*/ 	.word	0x00000350


	//----- nvinfo : EIATTR_CRS_STACK_SIZE
	.align		4
.L_24:
        /*0088*/ 	.byte	0x04, 0x1e
        /*008a*/ 	.short	(.L_26 - .L_25)
.L_25:
        /*008c*/ 	.word	0x00000000


	//----- nvinfo : EIATTR_CBANK_PARAM_SIZE
	.align		4
.L_26:
        /*0090*/ 	.byte	0x03, 0x19
        /*0092*/ 	.short	0x0024


	//----- nvinfo : EIATTR_PARAM_CBANK
	.align		4
        /*0094*/ 	.byte	0x04, 0x0a
        /*0096*/ 	.short	(.L_28 - .L_27)
	.align		4
.L_27:
        /*0098*/ 	.word	index@(.nv.constant0._Z12traverse_oneiPiS_S_i)
        /*009c*/ 	.short	0x0380
        /*009e*/ 	.short	0x0024


	//----- nvinfo : EIATTR_SW_WAR
	.align		4
.L_28:
        /*00a0*/ 	.byte	0x04, 0x36
        /*00a2*/ 	.short	(.L_30 - .L_29)
.L_29:
        /*00a4*/ 	.word	0x00000008
.L_30:


//--------------------- .nv.callgraph             --------------------------
	.section	.nv.callgraph,"",@"SHT_CUDA_CALLGRAPH"
	.align	4
	.sectionentsize	8
	.align		4
        /*0000*/ 	.word	0x00000000
	.align		4
        /*0004*/ 	.word	0xffffffff
	.align		4
        /*0008*/ 	.word	index@(_Z12traverse_oneiPiS_S_i)
	.align		4
        /*000c*/ 	.word	index@(vprintf)
	.align		4
        /*0010*/ 	.word	0x00000000
	.align		4
        /*0014*/ 	.word	0xfffffffe
	.align		4
        /*0018*/ 	.word	0x00000000
	.align		4
        /*001c*/ 	.word	0xfffffffd
	.align		4
        /*0020*/ 	.word	0x00000000
	.align		4
        /*0024*/ 	.word	0xfffffffc


//--------------------- .nv.constant4             --------------------------
	.section	.nv.constant4,"a",@progbits
	.align	8
	.align		8
.nv.constant4:
        /*0000*/ 	.dword	vprintf
	.align		8
        /*0008*/ 	.dword	$str


//--------------------- .text._Z12traverse_oneiPiS_S_i --------------------------
	.section	.text._Z12traverse_oneiPiS_S_i,"ax",@progbits
	.align	128
        .global         _Z12traverse_oneiPiS_S_i
        .type           _Z12traverse_oneiPiS_S_i,@function
        .size           _Z12traverse_oneiPiS_S_i,(.L_x_5 - _Z12traverse_oneiPiS_S_i)
        .other          _Z12traverse_oneiPiS_S_i,@"STO_CUDA_ENTRY STV_DEFAULT"
_Z12traverse_oneiPiS_S_i:
.text._Z12traverse_oneiPiS_S_i:
[----:B------:R-:W0:Y:S01]  /*0000*/  LDC R1, c[0x0][0x37c] ;  /* 0x0000df00ff017b82 */ /* 0x000e220000000800 */
[----:B------:R-:W1:Y:S01]  /*0010*/  S2R R5, SR_TID.X ;  /* 0x0000000000057919 */ /* 0x000e620000002100 */
[----:B------:R-:W2:Y:S06]  /*0020*/  LDCU UR5, c[0x0][0x2fc] ;  /* 0x00005f80ff0577ac */ /* 0x000eac0008000800 */
[----:B------:R-:W1:Y:S01]  /*0030*/  S2UR UR4, SR_CTAID.X ;  /* 0x00000000000479c3 */ /* 0x000e620000002500 */
[----:B0-----:R-:W-:Y:S01]  /*0040*/  VIADD R1, R1, 0xfffffff8 ;  /* 0xfffffff801017836 */ /* 0x001fe20000000000 */
[----:B------:R-:W0:Y:S06]  /*0050*/  LDCU.64 UR36, c[0x0][0x358] ;  /* 0x00006b00ff2477ac */ /* 0x000e2c0008000a00 */
[----:B------:R-:W1:Y:S08]  /*0060*/  LDC R0, c[0x0][0x360] ;  /* 0x0000d800ff007b82 */ /* 0x000e700000000800 */
[----:B------:R-:W3:Y:S08]  /*0070*/  LDC.64 R2, c[0x0][0x388] ;  /* 0x0000e200ff027b82 */ /* 0x000ef00000000a00 */
[----:B------:R-:W4:Y:S01]  /*0080*/  LDC R9, c[0x0][0x380] ;  /* 0x0000e000ff097b82 */ /* 0x000f220000000800 */
[----:B-1----:R-:W-:-:S04]  /*0090*/  IMAD R5, R0, UR4, R5 ;  /* 0x0000000400057c24 */ /* 0x002fc8000f8e0205 */
[----:B---3--:R-:W-:-:S06]  /*00a0*/  IMAD.WIDE R2, R5, 0x4, R2 ;  /* 0x0000000405027825 */ /* 0x008fcc00078e0202 */
[----:B0-----:R-:W4:Y:S01]  /*00b0*/  LDG.E R2, desc[UR36][R2.64] ;  /* 0x0000002402027981 */ /* 0x001f22000c1e1900 */
[----:B------:R-:W0:Y:S02]  /*00c0*/  LDCU UR4, c[0x0][0x2f8] ;  /* 0x00005f00ff0477ac */ /* 0x000e240008000800 */
[----:B0-----:R-:W-:-:S04]  /*00d0*/  IADD3 R23, P1, PT, R1, UR4, RZ ;  /* 0x0000000401177c10 */ /* 0x001fc8000ff3e0ff */
[----:B--2---:R-:W-:Y:S02]  /*00e0*/  IADD3.X R22, PT, PT, RZ, UR5, RZ, P1, !PT ;  /* 0x00000005ff167c10 */ /* 0x004fe40008ffe4ff */
[----:B----4-:R-:W-:-:S13]  /*00f0*/  ISETP.NE.AND P0, PT, R2, R9, PT ;  /* 0x000000090200720c */ /* 0x010fda0003f05270 */
[----:B------:R-:W-:Y:S05]  /*0100*/  @P0 EXIT ;  /* 0x000000000000094d */ /* 0x000fea0003800000 */
[----:B------:R-:W0:Y:S02]  /*0110*/  LDC.64 R18, c[0x0][0x390] ;  /* 0x0000e400ff127b82 */ /* 0x000e240000000a00 */
[----:B0-----:R-:W-:-:S05]  /*0120*/  IMAD.WIDE R18, R5, 0x4, R18 ;  /* 0x0000000405127825 */ /* 0x001fca00078e0212 */
[----:B------:R-:W2:Y:S04]  /*0130*/  LDG.E R2, desc[UR36][R18.64] ;  /* 0x0000002412027981 */ /* 0x000ea8000c1e1900 */
[----:B------:R-:W2:Y:S02]  /*0140*/  LDG.E R3, desc[UR36][R18.64+0x4] ;  /* 0x0000042412037981 */ /* 0x000ea4000c1e1900 */
[----:B--2---:R-:W-:-:S13]  /*0150*/  ISETP.GE.AND P0, PT, R2, R3, PT ;  /* 0x000000030200720c */ /* 0x004fda0003f06270 */
[----:B------:R-:W-:Y:S05]  /*0160*/  @P0 EXIT ;  /* 0x000000000000094d */ /* 0x000fea0003800000 */
[----:B------:R-:W-:Y:S01]  /*0170*/  IMAD.MOV.U32 R7, RZ, RZ, R3 ;  /* 0x000000ffff077224 */ /* 0x000fe200078e0003 */
[----:B------:R-:W-:-:S07]  /*0180*/  IADD3 R24, PT, PT, R9, 0x1, RZ ;  /* 0x0000000109187810 */ /* 0x000fce0007ffe0ff */
.L_x_3:
[----:B0-----:R-:W0:Y:S08]  /*0190*/  LDC.64 R16, c[0x0][0x398] ;  /* 0x0000e600ff107b82 */ /* 0x001e300000000a00 */
[----:B------:R-:W1:Y:S01]  /*01a0*/  LDC.64 R4, c[0x0][0x388] ;  /* 0x0000e200ff047b82 */ /* 0x000e620000000a00 */
[----:B0-----:R-:W-:-:S05]  /*01b0*/  IMAD.WIDE R16, R2, 0x4, R16 ;  /* 0x0000000402107825 */ /* 0x001fca00078e0210 */
[----:B------:R-:W1:Y:S02]  /*01c0*/  LDG.E R3, desc[UR36][R16.64] ;  /* 0x0000002410037981 */ /* 0x000e64000c1e1900 */
[----:B-1----:R-:W-:-:S06]  /*01d0*/  IMAD.WIDE R4, R3, 0x4, R4 ;  /* 0x0000000403047825 */ /* 0x002fcc00078e0204 */
[----:B------:R-:W2:Y:S01]  /*01e0*/  LDG.E R5, desc[UR36][R4.64] ;  /* 0x0000002404057981 */ /* 0x000ea2000c1e1900 */
[----:B------:R-:W-:Y:S01]  /*01f0*/  BSSY.RECONVERGENT B6, `(.L_x_0) ;  /* 0x0000012000067945 */ /* 0x000fe20003800200 */
[----:B--2---:R-:W-:-:S13]  /*0200*/  ISETP.GT.AND P0, PT, R5, R24, PT ;  /* 0x000000180500720c */ /* 0x004fda0003f04270 */
[----:B------:R-:W-:Y:S05]  /*0210*/  @!P0 BRA `(.L_x_1) ;  /* 0x00000000003c8947 */ /* 0x000fea0003800000 */
[----:B------:R-:W-:Y:S01]  /*0220*/  MOV R0, 0x0 ;  /* 0x0000000000007802 */ /* 0x000fe20000000f00 */
[----:B------:R0:W-:Y:S01]  /*0230*/  STL.64 [R1], R2 ;  /* 0x0000000201007387 */ /* 0x0001e20000100a00 */
[----:B------:R-:W1:Y:S01]  /*0240*/  LDCU.64 UR4, c[0x4][0x8] ;  /* 0x01000100ff0477ac */ /* 0x000e620008000a00 */
[----:B------:R-:W-:Y:S01]  /*0250*/  IMAD.MOV.U32 R6, RZ, RZ, R23 ;  /* 0x000000ffff067224 */ /* 0x000fe200078e0017 */
[----:B------:R0:W2:Y:S01]  /*0260*/  LDC.64 R8, c[0x4][R0] ;  /* 0x0100000000087b82 */ /* 0x0000a20000000a00 */
[----:B------:R-:W-:Y:S01]  /*0270*/  MOV R7, R22 ;  /* 0x0000001600077202 */ /* 0x000fe20000000f00 */
[----:B-1----:R-:W-:Y:S01]  /*0280*/  IMAD.U32 R4, RZ, RZ, UR4 ;  /* 0x00000004ff047e24 */ /* 0x002fe2000f8e00ff */
[----:B0-----:R-:W-:-:S07]  /*0290*/  MOV R5, UR5 ;  /* 0x0000000500057c02 */ /* 0x001fce0008000f00 */
[----:B------:R-:W-:-:S07]  /*02a0*/  LEPC R20, `(.L_x_2) ;  /* 0x000000001014794e */ /* 0x000fce0000000000 */
[----:B--2---:R-:W-:Y:S05]  /*02b0*/  CALL.ABS.NOINC R8 ;  /* 0x0000000008007343 */ /* 0x004fea0003c00000 */
.L_x_2:
[----:B------:R-:W2:Y:S01]  /*02c0*/  LDG.E R17, desc[UR36][R16.64] ;  /* 0x0000002410117981 */ /* 0x000ea2000c1e1900 */
[----:B------:R-:W2:Y:S02]  /*02d0*/  LDC.64 R4, c[0x0][0x388] ;  /* 0x0000e200ff047b82 */ /* 0x000ea40000000a00 */
[----:B--2---:R-:W-:-:S05]  /*02e0*/  IMAD.WIDE R4, R17, 0x4, R4 ;  /* 0x0000000411047825 */ /* 0x004fca00078e0204 */
[----:B------:R0:W-:Y:S04]  /*02f0*/  STG.E desc[UR36][R4.64], R24 ;  /* 0x0000001804007986 */ /* 0x0001e8000c101924 */
[----:B------:R0:W5:Y:S02]  /*0300*/  LDG.E R7, desc[UR36][R18.64+0x4] ;  /* 0x0000042412077981 */ /* 0x000164000c1e1900 */
.L_x_1:
[----:B------:R-:W-:Y:S05]  /*0310*/  BSYNC.RECONVERGENT B6 ;  /* 0x0000000000067941 */ /* 0x000fea0003800200 */
.L_x_0:
[----:B------:R-:W-:-:S05]  /*0320*/  VIADD R2, R2, 0x1 ;  /* 0x0000000102027836 */ /* 0x000fca0000000000 */
[----:B-----5:R-:W-:-:S13]  /*0330*/  ISETP.GE.AND P0, PT, R2, R7, PT ;  /* 0x000000070200720c */ /* 0x020fda0003f06270 */
[----:B------:R-:W-:Y:S05]  /*0340*/  @!P0 BRA `(.L_x_3) ;  /* 0xfffffffc00908947 */ /* 0x000fea000383ffff */
[----:B------:R-:W-:Y:S05]  /*0350*/  EXIT ;  /* 0x000000000000794d */ /* 0x000fea0003800000 */
.L_x_4:
[----:B------:R-:W-:-:S00]  /*0360*/  BRA `(.L_x_4) ;  /* 0xfffffffc00fc7947 */ /* 0x000fc0000383ffff */
[----:B------:R-:W-:-:S00]  /*0370*/  NOP ;  /* 0x0000000000007918 */ /* 0x000fc00000000000 */
        /* <DEDUP_REMOVED lines=8> */
.L_x_5:


//--------------------- .nv.global.init           --------------------------
	.section	.nv.global.init,"aw",@progbits
.nv.global.init:
	.type		$str,@object
	.size		$str,(.L_0 - $str)
$str:
        /*0000*/ 	.byte	0x64, 0x65, 0x76, 0x5f, 0x63, 0x73, 0x72, 0x5b, 0x25, 0x64, 0x5d, 0x20, 0x3d, 0x20, 0x25, 0x64
        /*0010*/ 	.byte	0x0a, 0x00
.L_0:


//--------------------- .nv.shared.reserved.0     --------------------------
	.section	.nv.shared.reserved.0,"aw",@nobits
	.weak		__nv_reservedSMEM_offset_0_alias
	.size		__nv_reservedSMEM_offset_0_alias, 0, 64
	.other		__nv_reservedSMEM_offset_0_alias,@"STO_CUDA_RESERVED_SHARED STV_DEFAULT"
__nv_reservedSMEM_offset_0_alias:
	.zero		0
	.zero		64


//--------------------- .nv.constant0._Z12traverse_oneiPiS_S_i --------------------------
	.section	.nv.constant0._Z12traverse_oneiPiS_S_i,"a",@progbits
	.sectionflags	@""
	.align	4
.nv.constant0._Z12traverse_oneiPiS_S_i:
	.zero		932


//--------------------- SYMBOLS --------------------------

	.type		.nv.reservedSmem.offset0,@object
	.size		.nv.reservedSmem.offset0,0x4
	.type		vprintf,@function
